	.headerflags	@"EF_CUDA_TEXMODE_UNIFIED EF_CUDA_64BIT_ADDRESS EF_CUDA_ACCELERATORS EF_CUDA_SM90 EF_CUDA_VIRTUAL_SM(EF_CUDA_SM90)"
	.elftype	@"ET_EXEC"


//--------------------- .nv.info                  --------------------------
	.section	.nv.info,"",@"SHT_CUDA_INFO"
	.align	4


	//----- nvinfo : EIATTR_REGCOUNT
	.align		4
        /*0000*/ 	.byte	0x04, 0x2f
        /*0002*/ 	.short	(.L_1 - .L_0)
	.align		4
.L_0:
        /*0004*/ 	.word	index@(triton_poi_fused__softmax_div_masked_fill_2)
        /*0008*/ 	.word	0x0000001d


	//----- nvinfo : EIATTR_MIN_STACK_SIZE
	.align		4
.L_1:
        /*000c*/ 	.byte	0x04, 0x12
        /*000e*/ 	.short	(.L_3 - .L_2)
	.align		4
.L_2:
        /*0010*/ 	.word	index@(triton_poi_fused__softmax_div_masked_fill_2)
        /*0014*/ 	.word	0x00000000


	//----- nvinfo : EIATTR_FRAME_SIZE
	.align		4
.L_3:
        /*0018*/ 	.byte	0x04, 0x11
        /*001a*/ 	.short	(.L_5 - .L_4)
	.align		4
.L_4:
        /*001c*/ 	.word	index@(triton_poi_fused__softmax_div_masked_fill_2)
        /*0020*/ 	.word	0x00000000


	//----- nvinfo : EIATTR_MIN_STACK_SIZE
	.align		4
.L_5:
        /*0024*/ 	.byte	0x04, 0x12
        /*0026*/ 	.short	(.L_7 - .L_6)
	.align		4
.L_6:
        /*0028*/ 	.word	index@(triton_poi_fused__softmax_div_masked_fill_2)
        /*002c*/ 	.word	0x00000000
.L_7:


//--------------------- .nv.info.triton_poi_fused__softmax_div_masked_fill_2 --------------------------
	.section	.nv.info.triton_poi_fused__softmax_div_masked_fill_2,"",@"SHT_CUDA_INFO"
	.sectionflags	@""
	.align	4


	//----- nvinfo : EIATTR_CUDA_API_VERSION
	.align		4
        /*0000*/ 	.byte	0x04, 0x37
        /*0002*/ 	.short	(.L_9 - .L_8)
.L_8:
        /*0004*/ 	.word	0x0000007c


	//----- nvinfo : EIATTR_KPARAM_INFO
	.align		4
.L_9:
        /*0008*/ 	.byte	0x04, 0x17
        /*000a*/ 	.short	(.L_11 - .L_10)
.L_10:
        /*000c*/ 	.word	0x00000000
        /*0010*/ 	.short	0x0004
        /*0012*/ 	.short	0x0020
        /*0014*/ 	.byte	0x00, 0xf0, 0x11, 0x00


	//----- nvinfo : EIATTR_KPARAM_INFO
	.align		4
.L_11:
        /*0018*/ 	.byte	0x04, 0x17
        /*001a*/ 	.short	(.L_13 - .L_12)
.L_12:
        /*001c*/ 	.word	0x00000000
        /*0020*/ 	.short	0x0003
        /*0022*/ 	.short	0x0018
        /*0024*/ 	.byte	0x00, 0xf4, 0x21, 0x00


	//----- nvinfo : EIATTR_KPARAM_INFO
	.align		4
.L_13:
        /*0028*/ 	.byte	0x04, 0x17
        /*002a*/ 	.short	(.L_15 - .L_14)
.L_14:
        /*002c*/ 	.word	0x00000000
        /*0030*/ 	.short	0x0002
        /*0032*/ 	.short	0x0010
        /*0034*/ 	.byte	0x00, 0xf4, 0x21, 0x00


	//----- nvinfo : EIATTR_KPARAM_INFO
	.align		4
.L_15:
        /*0038*/ 	.byte	0x04, 0x17
        /*003a*/ 	.short	(.L_17 - .L_16)
.L_16:
        /*003c*/ 	.word	0x00000000
        /*0040*/ 	.short	0x0001
        /*0042*/ 	.short	0x0008
        /*0044*/ 	.byte	0x00, 0xf4, 0x21, 0x00


	//----- nvinfo : EIATTR_KPARAM_INFO
	.align		4
.L_17:
        /*0048*/ 	.byte	0x04, 0x17
        /*004a*/ 	.short	(.L_19 - .L_18)
.L_18:
        /*004c*/ 	.word	0x00000000
        /*0050*/ 	.short	0x0000
        /*0052*/ 	.short	0x0000
        /*0054*/ 	.byte	0x00, 0xf4, 0x21, 0x00


	//----- nvinfo : EIATTR_SPARSE_MMA_MASK
	.align		4
.L_19:
        /*0058*/ 	.byte	0x03, 0x50
        /*005a*/ 	.short	0x0000


	//----- nvinfo : EIATTR_MAXREG_COUNT
	.align		4
        /*005c*/ 	.byte	0x03, 0x1b
        /*005e*/ 	.short	0x00ff


	//----- nvinfo : EIATTR_EXIT_INSTR_OFFSETS
	.align		4
        /*0060*/ 	.byte	0x04, 0x1c
        /*0062*/ 	.short	(.L_21 - .L_20)


	//   ....[0]....
.L_20:
        /*0064*/ 	.word	0x00000b00


	//   ....[1]....
        /*0068*/ 	.word	0x00000b20


	//----- nvinfo : EIATTR_REQNTID
	.align		4
.L_21:
        /*006c*/ 	.byte	0x04, 0x10
        /*006e*/ 	.short	(.L_23 - .L_22)
.L_22:
        /*0070*/ 	.word	0x00000020
        /*0074*/ 	.word	0x00000001
        /*0078*/ 	.word	0x00000001


	//----- nvinfo : EIATTR_CBANK_PARAM_SIZE
	.align		4
.L_23:
        /*007c*/ 	.byte	0x03, 0x19
        /*007e*/ 	.short	0x0024


	//----- nvinfo : EIATTR_PARAM_CBANK
	.align		4
        /*0080*/ 	.byte	0x04, 0x0a
        /*0082*/ 	.short	(.L_25 - .L_24)
	.align		4
.L_24:
        /*0084*/ 	.word	index@(.nv.constant0.triton_poi_fused__softmax_div_masked_fill_2)
        /*0088*/ 	.short	0x0210
        /*008a*/ 	.short	0x0024


	//----- nvinfo : EIATTR_SW_WAR
	.align		4
.L_25:
        /*008c*/ 	.byte	0x04, 0x36
        /*008e*/ 	.short	(.L_27 - .L_26)
.L_26:
        /*0090*/ 	.word	0x00000008
.L_27:


//--------------------- .nv.callgraph             --------------------------
	.section	.nv.callgraph,"",@"SHT_CUDA_CALLGRAPH"
	.align	4
	.sectionentsize	8
	.align		4
        /*0000*/ 	.word	0x00000000
	.align		4
        /*0004*/ 	.word	0xffffffff
	.align		4
        /*0008*/ 	.word	0x00000000
	.align		4
        /*000c*/ 	.word	0xfffffffe
	.align		4
        /*0010*/ 	.word	0x00000000
	.align		4
        /*0014*/ 	.word	0xfffffffd
	.align		4
        /*0018*/ 	.word	0x00000000
	.align		4
        /*001c*/ 	.word	0xfffffffc


//--------------------- .text.triton_poi_fused__softmax_div_masked_fill_2 --------------------------
	.section	.text.triton_poi_fused__softmax_div_masked_fill_2,"ax",@progbits
	.align	128
        .global         triton_poi_fused__softmax_div_masked_fill_2
        .type           triton_poi_fused__softmax_div_masked_fill_2,@function
        .size           triton_poi_fused__softmax_div_masked_fill_2,(.L_x_1 - triton_poi_fused__softmax_div_masked_fill_2)
        .other          triton_poi_fused__softmax_div_masked_fill_2,@"STO_CUDA_ENTRY STV_DEFAULT"
triton_poi_fused__softmax_div_masked_fill_2:
.text.triton_poi_fused__softmax_div_masked_fill_2:
[----:B------:R-:W0:Y:S01]  /*0000*/  LDC R1, c[0x0][0x28] ;  /* 0x00000a00ff017b82 */ /* 0x000e220000000800 */
[----:B------:R-:W1:Y:S07]  /*0010*/  S2R R0, SR_TID.X ;  /* 0x0000000000007919 */ /* 0x000e6e0000002100 */
[----:B------:R-:W2:Y:S01]  /*0020*/  LDC.64 R12, c[0x0][0x218] ;  /* 0x00008600ff0c7b82 */ /* 0x000ea20000000a00 */
[----:B------:R-:W-:Y:S01]  /*0030*/  ULDC.64 UR6, c[0x0][0x210] ;  /* 0x0000840000067ab9 */ /* 0x000fe20000000a00 */
[----:B------:R-:W-:Y:S01]  /*0040*/  PRMT R26, RZ, 0x7610, R26 ;  /* 0x00007610ff1a7816 */ /* 0x000fe2000000001a */
[----:B------:R-:W3:Y:S01]  /*0050*/  S2R R5, SR_CTAID.X ;  /* 0x0000000000057919 */ /* 0x000ee20000002500 */
[----:B------:R-:W-:Y:S01]  /*0060*/  ULDC.64 UR4, c[0x0][0x208] ;  /* 0x0000820000047ab9 */ /* 0x000fe20000000a00 */
[----:B-1----:R-:W-:Y:S01]  /*0070*/  IMAD.SHL.U32 R0, R0, 0x2, RZ ;  /* 0x0000000200007824 */ /* 0x002fe200078e00ff */
[----:B---3--:R-:W-:-:S04]  /*0080*/  SHF.R.S32.HI R3, RZ, 0x19, R5 ;  /* 0x00000019ff037819 */ /* 0x008fc80000011405 */
[----:B------:R-:W-:Y:S02]  /*0090*/  LOP3.LUT R0, R0, 0x3e, RZ, 0xc0, !PT ;  /* 0x0000003e00007812 */ /* 0x000fe400078ec0ff */
[----:B------:R-:W-:-:S03]  /*00a0*/  SGXT R3, R3, 0x1 ;  /* 0x000000010303781a */ /* 0x000fc60000000200 */
[----:B------:R-:W-:-:S04]  /*00b0*/  IMAD R0, R5, 0x40, R0 ;  /* 0x0000004005007824 */ /* 0x000fc800078e0200 */
[----:B------:R-:W-:Y:S01]  /*00c0*/  VIADD R14, R0, 0x1 ;  /* 0x00000001000e7836 */ /* 0x000fe20000000000 */
[CC--:B------:R-:W-:Y:S02]  /*00d0*/  LEA.HI R2, R3.reuse, R0.reuse, RZ, 0x2 ;  /* 0x0000000003027211 */ /* 0x0c0fe400078f10ff */
[C---:B------:R-:W-:Y:S02]  /*00e0*/  LEA.HI R4, R3.reuse, R0, RZ, 0x4 ;  /* 0x0000000003047211 */ /* 0x040fe400078f20ff */
[----:B------:R-:W-:Y:S02]  /*00f0*/  LOP3.LUT R5, R2, 0x3ffffffc, RZ, 0xc0, !PT ;  /* 0x3ffffffc02057812 */ /* 0x000fe400078ec0ff */
[----:B------:R-:W-:Y:S02]  /*0100*/  LOP3.LUT R2, R4, 0xfffffff0, RZ, 0xc0, !PT ;  /* 0xfffffff004027812 */ /* 0x000fe400078ec0ff */
[----:B------:R-:W-:Y:S01]  /*0110*/  LEA.HI R3, R3, R14, RZ, 0x2 ;  /* 0x0000000e03037211 */ /* 0x000fe200078f10ff */
[C---:B------:R-:W-:Y:S01]  /*0120*/  IMAD.IADD R5, R0.reuse, 0x1, -R5 ;  /* 0x0000000100057824 */ /* 0x040fe200078e0a05 */
[----:B------:R-:W-:-:S02]  /*0130*/  ISETP.GE.AND P0, PT, R0, 0x40, PT ;  /* 0x000000400000780c */ /* 0x000fc40003f06270 */
[----:B------:R-:W-:Y:S01]  /*0140*/  LOP3.LUT R3, R3, 0x3ffffffc, RZ, 0xc0, !PT ;  /* 0x3ffffffc03037812 */ /* 0x000fe200078ec0ff */
[----:B------:R-:W-:-:S04]  /*0150*/  IMAD R15, R5, 0x4, R2 ;  /* 0x00000004050f7824 */ /* 0x000fc800078e0202 */
[----:B------:R-:W-:Y:S01]  /*0160*/  VIADD R6, R15, 0x1 ;  /* 0x000000010f067836 */ /* 0x000fe20000000000 */
[----:B------:R-:W-:Y:S01]  /*0170*/  IADD3 R4, P1, R15, UR6, RZ ;  /* 0x000000060f047c10 */ /* 0x000fe2000ff3e0ff */
[----:B------:R-:W-:-:S03]  /*0180*/  IMAD.IADD R3, R14, 0x1, -R3 ;  /* 0x000000010e037824 */ /* 0x000fc600078e0a03 */
[----:B------:R-:W-:Y:S01]  /*0190*/  LEA.HI.X.SX32 R5, R15, UR7, 0x1, P1 ;  /* 0x000000070f057c11 */ /* 0x000fe200088f0eff */
[----:B------:R-:W-:Y:S01]  /*01a0*/  IMAD R16, R3, 0x4, R2 ;  /* 0x0000000403107824 */ /* 0x000fe200078e0202 */
[----:B------:R-:W-:Y:S01]  /*01b0*/  IADD3 R8, P1, R6, UR6, RZ ;  /* 0x0000000606087c10 */ /* 0x000fe2000ff3e0ff */
[----:B------:R-:W-:Y:S01]  /*01c0*/  IMAD.SHL.U32 R3, R0, 0x4, RZ ;  /* 0x0000000400037824 */ /* 0x000fe200078e00ff */
[----:B------:R-:W-:Y:S01]  /*01d0*/  PRMT R20, RZ, 0x7610, R20 ;  /* 0x00007610ff147816 */ /* 0x000fe20000000014 */
[----:B------:R-:W-:Y:S01]  /*01e0*/  IMAD.MOV.U32 R18, RZ, RZ, RZ ;  /* 0x000000ffff127224 */ /* 0x000fe200078e00ff */
[----:B------:R-:W-:Y:S01]  /*01f0*/  LEA.HI.X.SX32 R9, R6, UR7, 0x1, P1 ;  /* 0x0000000706097c11 */ /* 0x000fe200088f0eff */
[----:B------:R-:W-:Y:S01]  /*0200*/  IMAD.MOV.U32 R21, RZ, RZ, RZ ;  /* 0x000000ffff157224 */ /* 0x000fe200078e00ff */
[----:B------:R1:W3:Y:S01]  /*0210*/  @!P0 LDG.E.EL.U8 R26, desc[UR4][R4.64] ;  /* 0x00000004041a8981 */ /* 0x0002e2000c2e1100 */
[----:B--2---:R-:W-:-:S03]  /*0220*/  IMAD.WIDE R2, R3, 0x4, R12 ;  /* 0x0000000403027825 */ /* 0x004fc600078e020c */
[----:B------:R2:W4:Y:S01]  /*0230*/  @!P0 LDG.E.EL.U8 R20, desc[UR4][R8.64] ;  /* 0x0000000408148981 */ /* 0x000522000c2e1100 */
[----:B------:R-:W-:-:S03]  /*0240*/  VIADD R7, R15, 0x2 ;  /* 0x000000020f077836 */ /* 0x000fc60000000000 */
[----:B------:R-:W5:Y:S04]  /*0250*/  @!P0 LDG.E.EL R18, desc[UR4][R2.64] ;  /* 0x0000000402128981 */ /* 0x000f68000c2e1900 */
[----:B------:R-:W5:Y:S01]  /*0260*/  @!P0 LDG.E.EL R21, desc[UR4][R2.64+0x4] ;  /* 0x0000040402158981 */ /* 0x000f62000c2e1900 */
[----:B------:R-:W-:Y:S01]  /*0270*/  IADD3 R10, P2, R7, UR6, RZ ;  /* 0x00000006070a7c10 */ /* 0x000fe2000ff5e0ff */
[----:B------:R-:W-:Y:S01]  /*0280*/  VIADD R19, R16, 0x1 ;  /* 0x0000000110137836 */ /* 0x000fe20000000000 */
[----:B------:R-:W-:Y:S01]  /*0290*/  IADD3 R6, P1, R16, UR6, RZ ;  /* 0x0000000610067c10 */ /* 0x000fe2000ff3e0ff */
[----:B-1----:R-:W-:Y:S01]  /*02a0*/  IMAD.SHL.U32 R5, R14, 0x4, RZ ;  /* 0x000000040e057824 */ /* 0x002fe200078e00ff */
[----:B------:R-:W-:Y:S02]  /*02b0*/  LEA.HI.X.SX32 R11, R7, UR7, 0x1, P2 ;  /* 0x00000007070b7c11 */ /* 0x000fe400090f0eff */
[----:B------:R-:W-:-:S02]  /*02c0*/  PRMT R22, RZ, 0x7610, R22 ;  /* 0x00007610ff167816 */ /* 0x000fc40000000016 */
[----:B------:R-:W-:Y:S02]  /*02d0*/  LEA.HI.X.SX32 R7, R16, UR7, 0x1, P1 ;  /* 0x0000000710077c11 */ /* 0x000fe400088f0eff */
[----:B--2---:R-:W-:Y:S01]  /*02e0*/  IADD3 R8, P1, R19, UR6, RZ ;  /* 0x0000000613087c10 */ /* 0x004fe2000ff3e0ff */
[----:B------:R-:W-:Y:S01]  /*02f0*/  IMAD.WIDE R4, R5, 0x4, R12 ;  /* 0x0000000405047825 */ /* 0x000fe200078e020c */
[----:B------:R-:W-:Y:S01]  /*0300*/  PRMT R17, RZ, 0x7610, R17 ;  /* 0x00007610ff117816 */ /* 0x000fe20000000011 */
[----:B------:R1:W2:Y:S01]  /*0310*/  @!P0 LDG.E.EL.U8 R22, desc[UR4][R10.64] ;  /* 0x000000040a168981 */ /* 0x0002a2000c2e1100 */
[----:B------:R-:W-:Y:S01]  /*0320*/  PRMT R13, RZ, 0x7610, R13 ;  /* 0x00007610ff0d7816 */ /* 0x000fe2000000000d */
[----:B------:R-:W-:Y:S01]  /*0330*/  IMAD.MOV.U32 R23, RZ, RZ, RZ ;  /* 0x000000ffff177224 */ /* 0x000fe200078e00ff */
[----:B------:R-:W-:Y:S01]  /*0340*/  LEA.HI.X.SX32 R9, R19, UR7, 0x1, P1 ;  /* 0x0000000713097c11 */ /* 0x000fe200088f0eff */
[----:B------:R-:W-:Y:S01]  /*0350*/  IMAD.MOV.U32 R12, RZ, RZ, RZ ;  /* 0x000000ffff0c7224 */ /* 0x000fe200078e00ff */
[----:B------:R1:W2:Y:S01]  /*0360*/  @!P0 LDG.E.EL.U8 R17, desc[UR4][R6.64] ;  /* 0x0000000406118981 */ /* 0x0002a2000c2e1100 */
[----:B------:R-:W-:-:S02]  /*0370*/  IMAD.MOV.U32 R14, RZ, RZ, RZ ;  /* 0x000000ffff0e7224 */ /* 0x000fc400078e00ff */
[----:B------:R-:W-:Y:S01]  /*0380*/  VIADD R15, R15, 0x3 ;  /* 0x000000030f0f7836 */ /* 0x000fe20000000000 */
[----:B------:R1:W2:Y:S04]  /*0390*/  @!P0 LDG.E.EL.U8 R13, desc[UR4][R8.64] ;  /* 0x00000004080d8981 */ /* 0x0002a8000c2e1100 */
[----:B------:R-:W2:Y:S01]  /*03a0*/  @!P0 LDG.E.EL R23, desc[UR4][R2.64+0x8] ;  /* 0x0000080402178981 */ /* 0x000ea2000c2e1900 */
[----:B-1----:R-:W-:-:S03]  /*03b0*/  IADD3 R10, P1, R15, UR6, RZ ;  /* 0x000000060f0a7c10 */ /* 0x002fc6000ff3e0ff */
[----:B------:R-:W2:Y:S01]  /*03c0*/  @!P0 LDG.E.EL R12, desc[UR4][R4.64] ;  /* 0x00000004040c8981 */ /* 0x000ea2000c2e1900 */
[----:B------:R-:W-:-:S03]  /*03d0*/  PRMT R24, RZ, 0x7610, R24 ;  /* 0x00007610ff187816 */ /* 0x000fc60000000018 */
[----:B------:R-:W2:Y:S01]  /*03e0*/  @!P0 LDG.E.EL R14, desc[UR4][R4.64+0x4] ;  /* 0x00000404040e8981 */ /* 0x000ea2000c2e1900 */
[----:B------:R-:W-:Y:S01]  /*03f0*/  LEA.HI.X.SX32 R11, R15, UR7, 0x1, P1 ;  /* 0x000000070f0b7c11 */ /* 0x000fe200088f0eff */
[----:B0-----:R-:W-:Y:S02]  /*0400*/  VIADD R7, R16, 0x2 ;  /* 0x0000000210077836 */ /* 0x001fe40000000000 */
[----:B------:R-:W-:Y:S02]  /*0410*/  IMAD.MOV.U32 R25, RZ, RZ, RZ ;  /* 0x000000ffff197224 */ /* 0x000fe400078e00ff */
[----:B------:R0:W2:Y:S01]  /*0420*/  @!P0 LDG.E.EL.U8 R24, desc[UR4][R10.64] ;  /* 0x000000040a188981 */ /* 0x0000a2000c2e1100 */
[----:B------:R-:W-:Y:S02]  /*0430*/  IADD3 R6, P1, R7, UR6, RZ ;  /* 0x0000000607067c10 */ /* 0x000fe4000ff3e0ff */
[----:B------:R-:W-:Y:S01]  /*0440*/  PRMT R15, RZ, 0x7610, R15 ;  /* 0x00007610ff0f7816 */ /* 0x000fe2000000000f */
[----:B------:R-:W2:Y:S01]  /*0450*/  @!P0 LDG.E.EL R25, desc[UR4][R2.64+0xc] ;  /* 0x00000c0402198981 */ /* 0x000ea2000c2e1900 */
[----:B------:R-:W-:Y:S01]  /*0460*/  LEA.HI.X.SX32 R7, R7, UR7, 0x1, P1 ;  /* 0x0000000707077c11 */ /* 0x000fe200088f0eff */
[----:B------:R-:W-:-:S04]  /*0470*/  IMAD.MOV.U32 R19, RZ, RZ, RZ ;  /* 0x000000ffff137224 */ /* 0x000fc800078e00ff */
[----:B------:R5:W2:Y:S01]  /*0480*/  @!P0 LDG.E.EL.U8 R15, desc[UR4][R6.64] ;  /* 0x00000004060f8981 */ /* 0x000aa2000c2e1100 */
[----:B------:R-:W-:-:S03]  /*0490*/  VIADD R16, R16, 0x3 ;  /* 0x0000000310107836 */ /* 0x000fc60000000000 */
[----:B------:R-:W2:Y:S02]  /*04a0*/  @!P0 LDG.E.EL R19, desc[UR4][R4.64+0x8] ;  /* 0x0000080404138981 */ /* 0x000ea4000c2e1900 */
[----:B------:R-:W-:Y:S02]  /*04b0*/  IADD3 R8, P1, R16, UR6, RZ ;  /* 0x0000000610087c10 */ /* 0x000fe4000ff3e0ff */
[----:B0-----:R-:W-:Y:S02]  /*04c0*/  PRMT R10, RZ, 0x7610, R10 ;  /* 0x00007610ff0a7816 */ /* 0x001fe4000000000a */
[----:B------:R-:W-:Y:S01]  /*04d0*/  LEA.HI.X.SX32 R9, R16, UR7, 0x1, P1 ;  /* 0x0000000710097c11 */ /* 0x000fe200088f0eff */
[----:B------:R-:W-:-:S04]  /*04e0*/  IMAD.MOV.U32 R11, RZ, RZ, RZ ;  /* 0x000000ffff0b7224 */ /* 0x000fc800078e00ff */
[----:B------:R-:W2:Y:S04]  /*04f0*/  @!P0 LDG.E.EL.U8 R10, desc[UR4][R8.64] ;  /* 0x00000004080a8981 */ /* 0x000ea8000c2e1100 */
[----:B------:R0:W2:Y:S01]  /*0500*/  @!P0 LDG.E.EL R11, desc[UR4][R4.64+0xc] ;  /* 0x00000c04040b8981 */ /* 0x0000a2000c2e1900 */
[----:B---3--:R-:W-:Y:S02]  /*0510*/  LOP3.LUT P2, RZ, R26, 0xff, RZ, 0xc0, !PT ;  /* 0x000000ff1aff7812 */ /* 0x008fe4000784c0ff */
[----:B----4-:R-:W-:Y:S02]  /*0520*/  LOP3.LUT P1, RZ, R20, 0xff, RZ, 0xc0, !PT ;  /* 0x000000ff14ff7812 */ /* 0x010fe4000782c0ff */
[----:B-----5:R-:W-:Y:S02]  /*0530*/  FSEL R7, R18, -1.00000000000000000000e+09, !P2 ;  /* 0xce6e6b2812077808 */ /* 0x020fe40005000000 */
[----:B------:R-:W-:-:S04]  /*0540*/  FSEL R6, R21, -1.00000000000000000000e+09, !P1 ;  /* 0xce6e6b2815067808 */ /* 0x000fc80004800000 */
[CC--:B------:R-:W-:Y:S02]  /*0550*/  FSETP.GT.AND P1, PT, R7.reuse, R6.reuse, PT ;  /* 0x000000060700720b */ /* 0x0c0fe40003f24000 */
[C---:B------:R-:W-:Y:S02]  /*0560*/  FSETP.NAN.AND P2, PT, R7.reuse, R7, PT ;  /* 0x000000070700720b */ /* 0x040fe40003f48000 */
[----:B------:R-:W-:-:S04]  /*0570*/  FSEL R2, R7, R6, P1 ;  /* 0x0000000607027208 */ /* 0x000fc80000800000 */
[----:B------:R-:W-:Y:S02]  /*0580*/  FSEL R2, R7, R2, P2 ;  /* 0x0000000207027208 */ /* 0x000fe40001000000 */
[----:B--2---:R-:W-:Y:S02]  /*0590*/  LOP3.LUT P4, RZ, R22, 0xff, RZ, 0xc0, !PT ;  /* 0x000000ff16ff7812 */ /* 0x004fe4000788c0ff */
[----:B------:R-:W-:Y:S02]  /*05a0*/  FSETP.NAN.AND P3, PT, R2, R2, PT ;  /* 0x000000020200720b */ /* 0x000fe40003f68000 */
[----:B------:R-:W-:Y:S02]  /*05b0*/  LOP3.LUT P2, RZ, R17, 0xff, RZ, 0xc0, !PT ;  /* 0x000000ff11ff7812 */ /* 0x000fe4000784c0ff */
[----:B------:R-:W-:Y:S02]  /*05c0*/  LOP3.LUT P1, RZ, R13, 0xff, RZ, 0xc0, !PT ;  /* 0x000000ff0dff7812 */ /* 0x000fe4000782c0ff */
[----:B------:R-:W-:-:S02]  /*05d0*/  FSEL R23, R23, -1.00000000000000000000e+09, !P4 ;  /* 0xce6e6b2817177808 */ /* 0x000fc40006000000 */
[----:B------:R-:W-:Y:S02]  /*05e0*/  FSEL R12, R12, -1.00000000000000000000e+09, !P2 ;  /* 0xce6e6b280c0c7808 */ /* 0x000fe40005000000 */
[-C--:B------:R-:W-:Y:S02]  /*05f0*/  FSETP.GT.AND P2, PT, R2, R23.reuse, PT ;  /* 0x000000170200720b */ /* 0x080fe40003f44000 */
[----:B0-----:R-:W-:Y:S02]  /*0600*/  FSEL R5, R14, -1.00000000000000000000e+09, !P1 ;  /* 0xce6e6b280e057808 */ /* 0x001fe40004800000 */
[----:B------:R-:W-:Y:S02]  /*0610*/  @!P3 FSEL R2, R2, R23, P2 ;  /* 0x000000170202b208 */ /* 0x000fe40001000000 */
[----:B------:R-:W-:Y:S02]  /*0620*/  FSETP.GT.AND P1, PT, R12, R5, PT ;  /* 0x000000050c00720b */ /* 0x000fe40003f24000 */
[----:B------:R-:W-:-:S02]  /*0630*/  FSETP.NAN.AND P3, PT, R2, R2, PT ;  /* 0x000000020200720b */ /* 0x000fc40003f68000 */
[----:B------:R-:W-:Y:S02]  /*0640*/  FSEL R3, R12, R5, P1 ;  /* 0x000000050c037208 */ /* 0x000fe40000800000 */
[----:B------:R-:W-:Y:S02]  /*0650*/  LOP3.LUT P1, RZ, R24, 0xff, RZ, 0xc0, !PT ;  /* 0x000000ff18ff7812 */ /* 0x000fe4000782c0ff */
[C---:B------:R-:W-:Y:S02]  /*0660*/  FSETP.NAN.AND P2, PT, R12.reuse, R12, PT ;  /* 0x0000000c0c00720b */ /* 0x040fe40003f48000 */
[----:B------:R-:W-:Y:S02]  /*0670*/  FSEL R25, R25, -1.00000000000000000000e+09, !P1 ;  /* 0xce6e6b2819197808 */ /* 0x000fe40004800000 */
[----:B------:R-:W-:Y:S02]  /*0680*/  FSEL R3, R12, R3, P2 ;  /* 0x000000030c037208 */ /* 0x000fe40001000000 */
[----:B------:R-:W-:-:S02]  /*0690*/  FSETP.GT.AND P1, PT, R2, R25, PT ;  /* 0x000000190200720b */ /* 0x000fc40003f24000 */
[----:B------:R-:W-:Y:S02]  /*06a0*/  FSETP.NAN.AND P2, PT, R3, R3, PT ;  /* 0x000000030300720b */ /* 0x000fe40003f48000 */
[----:B------:R-:W-:Y:S02]  /*06b0*/  LOP3.LUT P4, RZ, R15, 0xff, RZ, 0xc0, !PT ;  /* 0x000000ff0fff7812 */ /* 0x000fe4000788c0ff */
[----:B------:R-:W-:Y:S02]  /*06c0*/  @!P3 FSEL R2, R2, R25, P1 ;  /* 0x000000190202b208 */ /* 0x000fe40000800000 */
[----:B------:R-:W-:-:S03]  /*06d0*/  FSEL R4, R19, -1.00000000000000000000e+09, !P4 ;  /* 0xce6e6b2813047808 */ /* 0x000fc60006000000 */
[--C-:B------:R-:W-:Y:S01]  /*06e0*/  FADD R7, R7, -R2.reuse ;  /* 0x8000000207077221 */ /* 0x100fe20000000000 */
[-C--:B------:R-:W-:Y:S01]  /*06f0*/  FSETP.GT.AND P1, PT, R3, R4.reuse, PT ;  /* 0x000000040300720b */ /* 0x080fe20003f24000 */
[----:B------:R-:W-:Y:S02]  /*0700*/  FADD R6, R6, -R2 ;  /* 0x8000000206067221 */ /* 0x000fe40000000000 */
[----:B------:R-:W-:Y:S01]  /*0710*/  FMUL R7, R7, 1.4426950216293334961 ;  /* 0x3fb8aa3b07077820 */ /* 0x000fe20000400000 */
[----:B------:R-:W-:Y:S01]  /*0720*/  @!P2 FSEL R3, R3, R4, P1 ;  /* 0x000000040303a208 */ /* 0x000fe20000800000 */
[----:B------:R-:W-:Y:S01]  /*0730*/  FMUL R9, R6, 1.4426950216293334961 ;  /* 0x3fb8aa3b06097820 */ /* 0x000fe20000400000 */
[----:B------:R-:W-:Y:S02]  /*0740*/  LOP3.LUT P1, RZ, R10, 0xff, RZ, 0xc0, !PT ;  /* 0x000000ff0aff7812 */ /* 0x000fe4000782c0ff */
[----:B------:R-:W-:Y:S02]  /*0750*/  FSETP.NAN.AND P2, PT, R3, R3, PT ;  /* 0x000000030300720b */ /* 0x000fe40003f48000 */
[----:B------:R-:W-:-:S02]  /*0760*/  FSETP.GEU.AND P6, PT, R7, -126, PT ;  /* 0xc2fc00000700780b */ /* 0x000fc40003fce000 */
[----:B------:R-:W-:Y:S02]  /*0770*/  FSETP.GEU.AND P5, PT, R9, -126, PT ;  /* 0xc2fc00000900780b */ /* 0x000fe40003fae000 */
[----:B------:R-:W-:-:S04]  /*0780*/  FSEL R6, R11, -1.00000000000000000000e+09, !P1 ;  /* 0xce6e6b280b067808 */ /* 0x000fc80004800000 */
[----:B------:R-:W-:-:S04]  /*0790*/  FSETP.GT.AND P1, PT, R3, R6, PT ;  /* 0x000000060300720b */ /* 0x000fc80003f24000 */
[----:B------:R-:W-:Y:S01]  /*07a0*/  @!P2 FSEL R3, R3, R6, P1 ;  /* 0x000000060303a208 */ /* 0x000fe20000800000 */
[----:B------:R-:W-:Y:S02]  /*07b0*/  @!P6 FMUL R7, R7, 0.5 ;  /* 0x3f0000000707e820 */ /* 0x000fe40000400000 */
[----:B------:R-:W-:Y:S02]  /*07c0*/  @!P5 FMUL R9, R9, 0.5 ;  /* 0x3f0000000909d820 */ /* 0x000fe40000400000 */
[----:B------:R-:W0:Y:S01]  /*07d0*/  MUFU.EX2 R8, R7 ;  /* 0x0000000700087308 */ /* 0x000e220000000800 */
[--C-:B------:R-:W-:Y:S01]  /*07e0*/  FADD R12, R12, -R3.reuse ;  /* 0x800000030c0c7221 */ /* 0x100fe20000000000 */
[----:B------:R-:W-:Y:S01]  /*07f0*/  FADD R5, R5, -R3 ;  /* 0x8000000305057221 */ /* 0x000fe20000000000 */
[----:B------:R-:W-:Y:S02]  /*0800*/  FADD R23, R23, -R2 ;  /* 0x8000000217177221 */ /* 0x000fe40000000000 */
[----:B------:R-:W-:-:S03]  /*0810*/  FMUL R12, R12, 1.4426950216293334961 ;  /* 0x3fb8aa3b0c0c7820 */ /* 0x000fc60000400000 */
[----:B------:R-:W1:Y:S01]  /*0820*/  MUFU.EX2 R9, R9 ;  /* 0x0000000900097308 */ /* 0x000e620000000800 */
[----:B------:R-:W-:Y:S01]  /*0830*/  FMUL R10, R5, 1.4426950216293334961 ;  /* 0x3fb8aa3b050a7820 */ /* 0x000fe20000400000 */
[--C-:B------:R-:W-:Y:S01]  /*0840*/  FADD R4, R4, -R3.reuse ;  /* 0x8000000304047221 */ /* 0x100fe20000000000 */
[----:B------:R-:W-:Y:S01]  /*0850*/  FMUL R23, R23, 1.4426950216293334961 ;  /* 0x3fb8aa3b17177820 */ /* 0x000fe20000400000 */
[----:B------:R-:W-:Y:S01]  /*0860*/  FADD R25, R25, -R2 ;  /* 0x8000000219197221 */ /* 0x000fe20000000000 */
[----:B------:R-:W-:Y:S01]  /*0870*/  FSETP.GEU.AND P1, PT, R12, -126, PT ;  /* 0xc2fc00000c00780b */ /* 0x000fe20003f2e000 */
[----:B------:R-:W-:Y:S01]  /*0880*/  FMUL R13, R4, 1.4426950216293334961 ;  /* 0x3fb8aa3b040d7820 */ /* 0x000fe20000400000 */
[----:B------:R-:W-:Y:S01]  /*0890*/  FADD R6, R6, -R3 ;  /* 0x8000000306067221 */ /* 0x000fe20000000000 */
[----:B------:R-:W-:Y:S01]  /*08a0*/  FSETP.GEU.AND P4, PT, R10, -126, PT ;  /* 0xc2fc00000a00780b */ /* 0x000fe20003f8e000 */
[----:B------:R-:W-:Y:S01]  /*08b0*/  FMUL R25, R25, 1.4426950216293334961 ;  /* 0x3fb8aa3b19197820 */ /* 0x000fe20000400000 */
[----:B------:R-:W-:Y:S01]  /*08c0*/  FSETP.GEU.AND P3, PT, R23, -126, PT ;  /* 0xc2fc00001700780b */ /* 0x000fe20003f6e000 */
[----:B0-----:R-:W-:Y:S01]  /*08d0*/  @!P6 FMUL R8, R8, R8 ;  /* 0x000000080808e220 */ /* 0x001fe20000400000 */
[----:B------:R-:W-:Y:S01]  /*08e0*/  FMUL R15, R6, 1.4426950216293334961 ;  /* 0x3fb8aa3b060f7820 */ /* 0x000fe20000400000 */
[----:B------:R-:W-:Y:S01]  /*08f0*/  FSETP.GEU.AND P6, PT, R13, -126, PT ;  /* 0xc2fc00000d00780b */ /* 0x000fe20003fce000 */
[----:B------:R-:W0:Y:S01]  /*0900*/  LDC.64 R4, c[0x0][0x220] ;  /* 0x00008800ff047b82 */ /* 0x000e220000000a00 */
[----:B------:R-:W-:Y:S01]  /*0910*/  FSETP.GEU.AND P2, PT, R25, -126, PT ;  /* 0xc2fc00001900780b */ /* 0x000fe20003f4e000 */
[----:B-1----:R-:W-:Y:S01]  /*0920*/  @!P5 FMUL R9, R9, R9 ;  /* 0x000000090909d220 */ /* 0x002fe20000400000 */
[----:B------:R-:W-:Y:S01]  /*0930*/  FSETP.GEU.AND P5, PT, R15, -126, PT ;  /* 0xc2fc00000f00780b */ /* 0x000fe20003fae000 */
[----:B------:R-:W-:-:S03]  /*0940*/  @!P1 FMUL R12, R12, 0.5 ;  /* 0x3f0000000c0c9820 */ /* 0x000fc60000400000 */
[----:B------:R-:W-:Y:S01]  /*0950*/  @!P4 FMUL R10, R10, 0.5 ;  /* 0x3f0000000a0ac820 */ /* 0x000fe20000400000 */
[----:B------:R-:W1:Y:S01]  /*0960*/  LDC.64 R6, c[0x0][0x228] ;  /* 0x00008a00ff067b82 */ /* 0x000e620000000a00 */
[----:B------:R-:W-:Y:S01]  /*0970*/  @!P3 FMUL R23, R23, 0.5 ;  /* 0x3f0000001717b820 */ /* 0x000fe20000400000 */
[----:B------:R-:W2:Y:S02]  /*0980*/  MUFU.EX2 R12, R12 ;  /* 0x0000000c000c7308 */ /* 0x000ea40000000800 */
[----:B------:R-:W-:Y:S02]  /*0990*/  @!P6 FMUL R13, R13, 0.5 ;  /* 0x3f0000000d0de820 */ /* 0x000fe40000400000 */
[----:B------:R-:W-:-:S04]  /*09a0*/  @!P2 FMUL R25, R25, 0.5 ;  /* 0x3f0000001919a820 */ /* 0x000fc80000400000 */
[----:B------:R-:W3:Y:S01]  /*09b0*/  MUFU.EX2 R11, R10 ;  /* 0x0000000a000b7308 */ /* 0x000ee20000000800 */
[----:B------:R-:W-:-:S07]  /*09c0*/  @!P5 FMUL R15, R15, 0.5 ;  /* 0x3f0000000f0fd820 */ /* 0x000fce0000400000 */
[----:B------:R-:W4:Y:S08]  /*09d0*/  MUFU.EX2 R23, R23 ;  /* 0x0000001700177308 */ /* 0x000f300000000800 */
[----:B------:R-:W5:Y:S01]  /*09e0*/  MUFU.EX2 R14, R13 ;  /* 0x0000000d000e7308 */ /* 0x000f620000000800 */
[----:B--2---:R-:W-:-:S07]  /*09f0*/  @!P1 FMUL R12, R12, R12 ;  /* 0x0000000c0c0c9220 */ /* 0x004fce0000400000 */
[----:B------:R-:W2:Y:S01]  /*0a00*/  MUFU.EX2 R25, R25 ;  /* 0x0000001900197308 */ /* 0x000ea20000000800 */
[----:B---3--:R-:W-:-:S07]  /*0a10*/  @!P4 FMUL R11, R11, R11 ;  /* 0x0000000b0b0bc220 */ /* 0x008fce0000400000 */
[----:B------:R-:W3:Y:S01]  /*0a20*/  MUFU.EX2 R16, R15 ;  /* 0x0000000f00107308 */ /* 0x000ee20000000800 */
[----:B------:R-:W-:Y:S01]  /*0a30*/  FADD R8, R8, R9 ;  /* 0x0000000908087221 */ /* 0x000fe20000000000 */
[----:B------:R-:W-:Y:S01]  /*0a40*/  FADD R11, R12, R11 ;  /* 0x0000000b0c0b7221 */ /* 0x000fe20000000000 */
[----:B----4-:R-:W-:Y:S01]  /*0a50*/  @!P3 FMUL R23, R23, R23 ;  /* 0x000000171717b220 */ /* 0x010fe20000400000 */
[----:B-----5:R-:W-:Y:S01]  /*0a60*/  @!P6 FMUL R14, R14, R14 ;  /* 0x0000000e0e0ee220 */ /* 0x020fe20000400000 */
[----:B0-----:R-:W-:-:S04]  /*0a70*/  IMAD.WIDE R4, R0, 0x4, R4 ;  /* 0x0000000400047825 */ /* 0x001fc800078e0204 */
[----:B------:R-:W-:Y:S01]  /*0a80*/  FADD R8, R8, R23 ;  /* 0x0000001708087221 */ /* 0x000fe20000000000 */
[----:B------:R-:W-:Y:S01]  /*0a90*/  FADD R11, R11, R14 ;  /* 0x0000000e0b0b7221 */ /* 0x000fe20000000000 */
[----:B--2---:R-:W-:Y:S01]  /*0aa0*/  @!P2 FMUL R25, R25, R25 ;  /* 0x000000191919a220 */ /* 0x004fe20000400000 */
[----:B------:R0:W-:Y:S01]  /*0ab0*/  @!P0 STG.E.64 desc[UR4][R4.64], R2 ;  /* 0x0000000204008986 */ /* 0x0001e2000c101b04 */
[----:B-1----:R-:W-:-:S04]  /*0ac0*/  IMAD.WIDE R6, R0, 0x4, R6 ;  /* 0x0000000400067825 */ /* 0x002fc800078e0206 */
[----:B---3--:R-:W-:Y:S01]  /*0ad0*/  @!P5 FMUL R16, R16, R16 ;  /* 0x000000101010d220 */ /* 0x008fe20000400000 */
[----:B------:R-:W-:-:S03]  /*0ae0*/  FADD R8, R8, R25 ;  /* 0x0000001908087221 */ /* 0x000fc60000000000 */
[----:B------:R-:W-:Y:S01]  /*0af0*/  FADD R9, R11, R16 ;  /* 0x000000100b097221 */ /* 0x000fe20000000000 */
[----:B0-----:R-:W-:Y:S06]  /*0b00*/  @P0 EXIT ;  /* 0x000000000000094d */ /* 0x001fec0003800000 */
[----:B------:R-:W-:Y:S01]  /*0b10*/  STG.E.64 desc[UR4][R6.64], R8 ;  /* 0x0000000806007986 */ /* 0x000fe2000c101b04 */
[----:B------:R-:W-:Y:S05]  /*0b20*/  EXIT ;  /* 0x000000000000794d */ /* 0x000fea0003800000 */
.L_x_0:
[----:B------:R-:W-:-:S00]  /*0b30*/  BRA `(.L_x_0) ;  /* 0xfffffffc00fc7947 */ /* 0x000fc0000383ffff */
[----:B------:R-:W-:-:S00]  /*0b40*/  NOP ;  /* 0x0000000000007918 */ /* 0x000fc00000000000 */
        /* <DEDUP_REMOVED lines=11> */
.L_x_1:


//--------------------- .nv.constant0.triton_poi_fused__softmax_div_masked_fill_2 --------------------------
	.section	.nv.constant0.triton_poi_fused__softmax_div_masked_fill_2,"a",@progbits
	.sectionflags	@""
	.align	4
.nv.constant0.triton_poi_fused__softmax_div_masked_fill_2:
	.zero		564
